	.headerflags	@"EF_CUDA_TEXMODE_UNIFIED EF_CUDA_64BIT_ADDRESS EF_CUDA_ACCELERATORS EF_CUDA_SM90 EF_CUDA_VIRTUAL_SM(EF_CUDA_SM90)"
	.elftype	@"ET_EXEC"


//--------------------- .nv.info                  --------------------------
	.section	.nv.info,"",@"SHT_CUDA_INFO"
	.align	4


	//----- nvinfo : EIATTR_REGCOUNT
	.align		4
        /*0000*/ 	.byte	0x04, 0x2f
        /*0002*/ 	.short	(.L_1 - .L_0)
	.align		4
.L_0:
        /*0004*/ 	.word	index@(triton_poi_fused_mul_2)
        /*0008*/ 	.word	0x00000012


	//----- nvinfo : EIATTR_MIN_STACK_SIZE
	.align		4
.L_1:
        /*000c*/ 	.byte	0x04, 0x12
        /*000e*/ 	.short	(.L_3 - .L_2)
	.align		4
.L_2:
        /*0010*/ 	.word	index@(triton_poi_fused_mul_2)
        /*0014*/ 	.word	0x00000000


	//----- nvinfo : EIATTR_FRAME_SIZE
	.align		4
.L_3:
        /*0018*/ 	.byte	0x04, 0x11
        /*001a*/ 	.short	(.L_5 - .L_4)
	.align		4
.L_4:
        /*001c*/ 	.word	index@(triton_poi_fused_mul_2)
        /*0020*/ 	.word	0x00000000


	//----- nvinfo : EIATTR_MIN_STACK_SIZE
	.align		4
.L_5:
        /*0024*/ 	.byte	0x04, 0x12
        /*0026*/ 	.short	(.L_7 - .L_6)
	.align		4
.L_6:
        /*0028*/ 	.word	index@(triton_poi_fused_mul_2)
        /*002c*/ 	.word	0x00000000
.L_7:


//--------------------- .nv.info.triton_poi_fused_mul_2 --------------------------
	.section	.nv.info.triton_poi_fused_mul_2,"",@"SHT_CUDA_INFO"
	.sectionflags	@""
	.align	4


	//----- nvinfo : EIATTR_CUDA_API_VERSION
	.align		4
        /*0000*/ 	.byte	0x04, 0x37
        /*0002*/ 	.short	(.L_9 - .L_8)
.L_8:
        /*0004*/ 	.word	0x0000007c


	//----- nvinfo : EIATTR_KPARAM_INFO
	.align		4
.L_9:
        /*0008*/ 	.byte	0x04, 0x17
        /*000a*/ 	.short	(.L_11 - .L_10)
.L_10:
        /*000c*/ 	.word	0x00000000
        /*0010*/ 	.short	0x0003
        /*0012*/ 	.short	0x0018
        /*0014*/ 	.byte	0x00, 0xf0, 0x11, 0x00


	//----- nvinfo : EIATTR_KPARAM_INFO
	.align		4
.L_11:
        /*0018*/ 	.byte	0x04, 0x17
        /*001a*/ 	.short	(.L_13 - .L_12)
.L_12:
        /*001c*/ 	.word	0x00000000
        /*0020*/ 	.short	0x0002
        /*0022*/ 	.short	0x0010
        /*0024*/ 	.byte	0x00, 0xf4, 0x21, 0x00


	//----- nvinfo : EIATTR_KPARAM_INFO
	.align		4
.L_13:
        /*0028*/ 	.byte	0x04, 0x17
        /*002a*/ 	.short	(.L_15 - .L_14)
.L_14:
        /*002c*/ 	.word	0x00000000
        /*0030*/ 	.short	0x0001
        /*0032*/ 	.short	0x0008
        /*0034*/ 	.byte	0x00, 0xf4, 0x21, 0x00


	//----- nvinfo : EIATTR_KPARAM_INFO
	.align		4
.L_15:
        /*0038*/ 	.byte	0x04, 0x17
        /*003a*/ 	.short	(.L_17 - .L_16)
.L_16:
        /*003c*/ 	.word	0x00000000
        /*0040*/ 	.short	0x0000
        /*0042*/ 	.short	0x0000
        /*0044*/ 	.byte	0x00, 0xf4, 0x21, 0x00


	//----- nvinfo : EIATTR_SPARSE_MMA_MASK
	.align		4
.L_17:
        /*0048*/ 	.byte	0x03, 0x50
        /*004a*/ 	.short	0x0000


	//----- nvinfo : EIATTR_MAXREG_COUNT
	.align		4
        /*004c*/ 	.byte	0x03, 0x1b
        /*004e*/ 	.short	0x00ff


	//----- nvinfo : EIATTR_EXIT_INSTR_OFFSETS
	.align		4
        /*0050*/ 	.byte	0x04, 0x1c
        /*0052*/ 	.short	(.L_19 - .L_18)


	//   ....[0]....
.L_18:
        /*0054*/ 	.word	0x00000200


	//   ....[1]....
        /*0058*/ 	.word	0x00000220


	//----- nvinfo : EIATTR_REQNTID
	.align		4
.L_19:
        /*005c*/ 	.byte	0x04, 0x10
        /*005e*/ 	.short	(.L_21 - .L_20)
.L_20:
        /*0060*/ 	.word	0x00000020
        /*0064*/ 	.word	0x00000001
        /*0068*/ 	.word	0x00000001


	//----- nvinfo : EIATTR_CBANK_PARAM_SIZE
	.align		4
.L_21:
        /*006c*/ 	.byte	0x03, 0x19
        /*006e*/ 	.short	0x001c


	//----- nvinfo : EIATTR_PARAM_CBANK
	.align		4
        /*0070*/ 	.byte	0x04, 0x0a
        /*0072*/ 	.short	(.L_23 - .L_22)
	.align		4
.L_22:
        /*0074*/ 	.word	index@(.nv.constant0.triton_poi_fused_mul_2)
        /*0078*/ 	.short	0x0210
        /*007a*/ 	.short	0x001c


	//----- nvinfo : EIATTR_SW_WAR
	.align		4
.L_23:
        /*007c*/ 	.byte	0x04, 0x36
        /*007e*/ 	.short	(.L_25 - .L_24)
.L_24:
        /*0080*/ 	.word	0x00000008
.L_25:


//--------------------- .nv.callgraph             --------------------------
	.section	.nv.callgraph,"",@"SHT_CUDA_CALLGRAPH"
	.align	4
	.sectionentsize	8
	.align		4
        /*0000*/ 	.word	0x00000000
	.align		4
        /*0004*/ 	.word	0xffffffff
	.align		4
        /*0008*/ 	.word	0x00000000
	.align		4
        /*000c*/ 	.word	0xfffffffe
	.align		4
        /*0010*/ 	.word	0x00000000
	.align		4
        /*0014*/ 	.word	0xfffffffd
	.align		4
        /*0018*/ 	.word	0x00000000
	.align		4
        /*001c*/ 	.word	0xfffffffc


//--------------------- .text.triton_poi_fused_mul_2 --------------------------
	.section	.text.triton_poi_fused_mul_2,"ax",@progbits
	.align	128
        .global         triton_poi_fused_mul_2
        .type           triton_poi_fused_mul_2,@function
        .size           triton_poi_fused_mul_2,(.L_x_1 - triton_poi_fused_mul_2)
        .other          triton_poi_fused_mul_2,@"STO_CUDA_ENTRY STV_DEFAULT"
triton_poi_fused_mul_2:
.text.triton_poi_fused_mul_2:
[----:B------:R-:W0:Y:S02]  /*0000*/  LDC R1, c[0x0][0x28] ;  /* 0x00000a00ff017b82 */ /* 0x000e240000000800 */
[----:B------:R-:W1:Y:S01]  /*0010*/  S2R R0, SR_TID.X ;  /* 0x0000000000007919 */ /* 0x000e620000002100 */
[----:B------:R-:W2:Y:S01]  /*0020*/  LDC.64 R2, c[0x0][0x210] ;  /* 0x00008400ff027b82 */ /* 0x000ea20000000a00 */
[----:B------:R-:W-:Y:S01]  /*0030*/  ULDC.64 UR4, c[0x0][0x208] ;  /* 0x0000820000047ab9 */ /* 0x000fe20000000a00 */
[----:B------:R-:W3:Y:S06]  /*0040*/  S2R R9, SR_CTAID.X ;  /* 0x0000000000097919 */ /* 0x000eec0000002500 */
[----:B------:R-:W4:Y:S01]  /*0050*/  LDC.64 R4, c[0x0][0x218] ;  /* 0x00008600ff047b82 */ /* 0x000f220000000a00 */
[----:B-1----:R-:W-:Y:S01]  /*0060*/  IMAD.SHL.U32 R0, R0, 0x2, RZ ;  /* 0x0000000200007824 */ /* 0x002fe200078e00ff */
[----:B---3--:R-:W-:-:S04]  /*0070*/  SHF.R.S32.HI R6, RZ, 0x19, R9 ;  /* 0x00000019ff067819 */ /* 0x008fc80000011409 */
[----:B------:R-:W-:Y:S02]  /*0080*/  LOP3.LUT R0, R0, 0x3e, RZ, 0xc0, !PT ;  /* 0x0000003e00007812 */ /* 0x000fe400078ec0ff */
[----:B------:R-:W-:-:S03]  /*0090*/  SGXT R6, R6, 0x1 ;  /* 0x000000010606781a */ /* 0x000fc60000000200 */
[----:B------:R-:W-:-:S04]  /*00a0*/  IMAD R9, R9, 0x40, R0 ;  /* 0x0000004009097824 */ /* 0x000fc800078e0200 */
[C---:B------:R-:W-:Y:S01]  /*00b0*/  IMAD.HI R0, R9.reuse, 0x2aaaaaab, RZ ;  /* 0x2aaaaaab09007827 */ /* 0x040fe200078e02ff */
[----:B------:R-:W-:Y:S02]  /*00c0*/  LEA.HI R6, R6, R9, RZ, 0x2 ;  /* 0x0000000906067211 */ /* 0x000fe400078f10ff */
[----:B------:R-:W-:Y:S02]  /*00d0*/  ISETP.GE.AND P0, PT, R9, 0x30, PT ;  /* 0x000000300900780c */ /* 0x000fe40003f06270 */
[----:B------:R-:W-:Y:S02]  /*00e0*/  SHF.R.S32.HI R7, RZ, 0x1, R0 ;  /* 0x00000001ff077819 */ /* 0x000fe40000011400 */
[----:B------:R-:W-:Y:S02]  /*00f0*/  LOP3.LUT R6, R6, 0xfffffffc, RZ, 0xc0, !PT ;  /* 0xfffffffc06067812 */ /* 0x000fe400078ec0ff */
[----:B------:R-:W-:Y:S02]  /*0100*/  LEA.HI R0, R0, R7, RZ, 0x1 ;  /* 0x0000000700007211 */ /* 0x000fe400078f08ff */
[----:B------:R-:W-:-:S03]  /*0110*/  IADD3 R11, R9, -R6, RZ ;  /* 0x80000006090b7210 */ /* 0x000fc60007ffe0ff */
[C---:B------:R-:W-:Y:S01]  /*0120*/  IMAD R7, R0.reuse, -0xc, R9 ;  /* 0xfffffff400077824 */ /* 0x040fe200078e0209 */
[----:B------:R-:W-:Y:S02]  /*0130*/  LEA R13, R0, R11, 0x2 ;  /* 0x0000000b000d7211 */ /* 0x000fe400078e10ff */
[----:B------:R-:W-:Y:S01]  /*0140*/  CS2R R10, SRZ ;  /* 0x00000000000a7805 */ /* 0x000fe2000001ff00 */
[----:B--2---:R-:W-:Y:S02]  /*0150*/  IMAD.WIDE R2, R7, 0x4, R2 ;  /* 0x0000000407027825 */ /* 0x004fe400078e0202 */
[----:B------:R-:W1:Y:S02]  /*0160*/  LDC.64 R6, c[0x0][0x220] ;  /* 0x00008800ff067b82 */ /* 0x000e640000000a00 */
[----:B----4-:R-:W-:Y:S01]  /*0170*/  IMAD.WIDE R4, R13, 0x4, R4 ;  /* 0x000000040d047825 */ /* 0x010fe200078e0204 */
[----:B------:R-:W-:Y:S01]  /*0180*/  CS2R R12, SRZ ;  /* 0x00000000000c7805 */ /* 0x000fe2000001ff00 */
[----:B------:R-:W2:Y:S05]  /*0190*/  @!P0 LDG.E.EL.64 R10, desc[UR4][R2.64] ;  /* 0x00000004020a8981 */ /* 0x000eaa000c2e1b00 */
[----:B------:R-:W3:Y:S01]  /*01a0*/  @!P0 LDG.E.EL.64 R12, desc[UR4][R4.64] ;  /* 0x00000004040c8981 */ /* 0x000ee2000c2e1b00 */
[----:B-1----:R-:W-:-:S04]  /*01b0*/  IMAD.WIDE R6, R9, 0x4, R6 ;  /* 0x0000000409067825 */ /* 0x002fc800078e0206 */
[----:B--2---:R-:W-:Y:S01]  /*01c0*/  FMUL R15, R10, 0.5 ;  /* 0x3f0000000a0f7820 */ /* 0x004fe20000400000 */
[----:B------:R-:W-:-:S03]  /*01d0*/  FMUL R0, R11, 0.5 ;  /* 0x3f0000000b007820 */ /* 0x000fc60000400000 */
[----:B---3--:R-:W-:Y:S01]  /*01e0*/  FMUL R12, R15, R12 ;  /* 0x0000000c0f0c7220 */ /* 0x008fe20000400000 */
[----:B------:R-:W-:Y:S01]  /*01f0*/  FMUL R13, R0, R13 ;  /* 0x0000000d000d7220 */ /* 0x000fe20000400000 */
[----:B------:R-:W-:Y:S06]  /*0200*/  @P0 EXIT ;  /* 0x000000000000094d */ /* 0x000fec0003800000 */
[----:B------:R-:W-:Y:S01]  /*0210*/  STG.E.64 desc[UR4][R6.64], R12 ;  /* 0x0000000c06007986 */ /* 0x000fe2000c101b04 */
[----:B------:R-:W-:Y:S05]  /*0220*/  EXIT ;  /* 0x000000000000794d */ /* 0x000fea0003800000 */
.L_x_0:
[----:B------:R-:W-:-:S00]  /*0230*/  BRA `(.L_x_0) ;  /* 0xfffffffc00fc7947 */ /* 0x000fc0000383ffff */
[----:B------:R-:W-:-:S00]  /*0240*/  NOP ;  /* 0x0000000000007918 */ /* 0x000fc00000000000 */
        /* <DEDUP_REMOVED lines=11> */
.L_x_1:


//--------------------- .nv.constant0.triton_poi_fused_mul_2 --------------------------
	.section	.nv.constant0.triton_poi_fused_mul_2,"a",@progbits
	.sectionflags	@""
	.align	4
.nv.constant0.triton_poi_fused_mul_2:
	.zero		556
